//
// Generated by NVIDIA NVVM Compiler
//
// Compiler Build ID: CL-36424714
// Cuda compilation tools, release 13.0, V13.0.88
// Based on NVVM 20.0.0
//

.version 9.0
.target sm_100
.address_size 64

	// .globl	_Z12nchw_to_nhwcPfS_iiiii

.visible .entry _Z12nchw_to_nhwcPfS_iiiii(
	.param .u64 .ptr .align 1 _Z12nchw_to_nhwcPfS_iiiii_param_0,
	.param .u64 .ptr .align 1 _Z12nchw_to_nhwcPfS_iiiii_param_1,
	.param .u32 _Z12nchw_to_nhwcPfS_iiiii_param_2,
	.param .u32 _Z12nchw_to_nhwcPfS_iiiii_param_3,
	.param .u32 _Z12nchw_to_nhwcPfS_iiiii_param_4,
	.param .u32 _Z12nchw_to_nhwcPfS_iiiii_param_5,
	.param .u32 _Z12nchw_to_nhwcPfS_iiiii_param_6
)
{
	.reg .pred 	%p<7>;
	.reg .b32 	%r<48>;
	.reg .b32 	%f<6>;
	.reg .b64 	%rd<9>;

	ld.param.u64 	%rd3, [_Z12nchw_to_nhwcPfS_iiiii_param_0];
	ld.param.u64 	%rd4, [_Z12nchw_to_nhwcPfS_iiiii_param_1];
	ld.param.u32 	%r13, [_Z12nchw_to_nhwcPfS_iiiii_param_2];
	ld.param.u32 	%r14, [_Z12nchw_to_nhwcPfS_iiiii_param_4];
	ld.param.u32 	%r15, [_Z12nchw_to_nhwcPfS_iiiii_param_5];
	ld.param.u32 	%r16, [_Z12nchw_to_nhwcPfS_iiiii_param_6];
	mov.u32 	%r17, %nctaid.x;
	mov.u32 	%r18, %ntid.x;
	mul.lo.s32 	%r1, %r17, %r18;
	mov.u32 	%r19, %ctaid.x;
	mov.u32 	%r20, %tid.x;
	mad.lo.s32 	%r46, %r19, %r18, %r20;
	setp.ge.s32 	%p1, %r46, %r13;
	@%p1 bra 	$L__BB0_7;
	cvta.to.global.u64 	%rd5, %rd4;
	cvta.to.global.u64 	%rd6, %rd3;
	mul.lo.s32 	%r21, %r15, %r14;
	mul.lo.s32 	%r22, %r21, %r16;
	div.s32 	%r23, %r46, %r22;
	mul.lo.s32 	%r24, %r16, %r15;
	div.s32 	%r25, %r46, %r24;
	rem.s32 	%r26, %r25, %r14;
	mul.lo.s32 	%r27, %r25, %r24;
	sub.s32 	%r28, %r46, %r27;
	rem.s32 	%r29, %r46, %r16;
	mul.wide.s32 	%rd7, %r46, 4;
	add.s64 	%rd1, %rd5, %rd7;
	rem.s32 	%r30, %r28, %r16;
	sub.s32 	%r31, %r28, %r30;
	mad.lo.s32 	%r32, %r24, %r23, %r29;
	add.s32 	%r33, %r32, %r31;
	mad.lo.s32 	%r34, %r33, %r14, %r26;
	mul.wide.s32 	%rd8, %r34, 4;
	add.s64 	%rd2, %rd6, %rd8;
	add.s32 	%r35, %r46, %r1;
	max.s32 	%r36, %r13, %r35;
	setp.lt.s32 	%p2, %r35, %r13;
	selp.u32 	%r37, 1, 0, %p2;
	add.s32 	%r38, %r35, %r37;
	sub.s32 	%r39, %r36, %r38;
	div.u32 	%r40, %r39, %r1;
	add.s32 	%r3, %r40, %r37;
	and.b32  	%r41, %r3, 3;
	setp.eq.s32 	%p3, %r41, 3;
	@%p3 bra 	$L__BB0_4;
	ld.global.f32 	%f4, [%rd1];
	st.global.f32 	[%rd2], %f4;
	add.s32 	%r42, %r3, 1;
	and.b32  	%r43, %r42, 3;
	neg.s32 	%r44, %r43;
$L__BB0_3:
	.pragma "nounroll";
	add.s32 	%r46, %r46, %r1;
	add.s32 	%r44, %r44, 1;
	setp.ne.s32 	%p4, %r44, 0;
	@%p4 bra 	$L__BB0_3;
$L__BB0_4:
	setp.lt.u32 	%p5, %r3, 3;
	@%p5 bra 	$L__BB0_7;
	ld.global.f32 	%f5, [%rd1];
	shl.b32 	%r10, %r1, 2;
$L__BB0_6:
	st.global.f32 	[%rd2], %f5;
	ld.global.f32 	%f5, [%rd1];
	st.global.f32 	[%rd2], %f5;
	add.s32 	%r46, %r10, %r46;
	setp.lt.s32 	%p6, %r46, %r13;
	@%p6 bra 	$L__BB0_6;
$L__BB0_7:
	ret;

}
	// .globl	_Z18nchw_to_nhwc_naivePfS_iiiii
.visible .entry _Z18nchw_to_nhwc_naivePfS_iiiii(
	.param .u64 .ptr .align 1 _Z18nchw_to_nhwc_naivePfS_iiiii_param_0,
	.param .u64 .ptr .align 1 _Z18nchw_to_nhwc_naivePfS_iiiii_param_1,
	.param .u32 _Z18nchw_to_nhwc_naivePfS_iiiii_param_2,
	.param .u32 _Z18nchw_to_nhwc_naivePfS_iiiii_param_3,
	.param .u32 _Z18nchw_to_nhwc_naivePfS_iiiii_param_4,
	.param .u32 _Z18nchw_to_nhwc_naivePfS_iiiii_param_5,
	.param .u32 _Z18nchw_to_nhwc_naivePfS_iiiii_param_6
)
{
	.reg .pred 	%p<2>;
	.reg .b32 	%r<20>;
	.reg .b32 	%f<2>;
	.reg .b64 	%rd<9>;

	ld.param.u64 	%rd1, [_Z18nchw_to_nhwc_naivePfS_iiiii_param_0];
	ld.param.u64 	%rd2, [_Z18nchw_to_nhwc_naivePfS_iiiii_param_1];
	ld.param.u32 	%r7, [_Z18nchw_to_nhwc_naivePfS_iiiii_param_2];
	ld.param.u32 	%r6, [_Z18nchw_to_nhwc_naivePfS_iiiii_param_4];
	ld.param.u32 	%r8, [_Z18nchw_to_nhwc_naivePfS_iiiii_param_5];
	ld.param.u32 	%r9, [_Z18nchw_to_nhwc_naivePfS_iiiii_param_6];
	mov.u32 	%r10, %ctaid.x;
	mov.u32 	%r1, %ctaid.y;
	mov.u32 	%r11, %tid.x;
	mov.u32 	%r2, %tid.y;
	mul.lo.s32 	%r12, %r6, %r10;
	mul.lo.s32 	%r13, %r12, %r8;
	mul.lo.s32 	%r3, %r13, %r9;
	mul.lo.s32 	%r14, %r8, %r1;
	mul.lo.s32 	%r4, %r9, %r11;
	mad.lo.s32 	%r15, %r14, %r9, %r2;
	add.s32 	%r16, %r15, %r4;
	add.s32 	%r5, %r16, %r3;
	setp.ge.s32 	%p1, %r5, %r7;
	@%p1 bra 	$L__BB1_2;
	cvta.to.global.u64 	%rd3, %rd2;
	cvta.to.global.u64 	%rd4, %rd1;
	mul.wide.s32 	%rd5, %r5, 4;
	add.s64 	%rd6, %rd3, %rd5;
	ld.global.f32 	%f1, [%rd6];
	add.s32 	%r17, %r4, %r2;
	add.s32 	%r18, %r3, %r1;
	mad.lo.s32 	%r19, %r17, %r6, %r18;
	mul.wide.s32 	%rd7, %r19, 4;
	add.s64 	%rd8, %rd4, %rd7;
	st.global.f32 	[%rd8], %f1;
$L__BB1_2:
	ret;

}


// ===== COMPILED SASS (sm_100) =====

	.target	sm_100

	.elftype	@"ET_EXEC"


//--------------------- .note.nv.tkinfo           --------------------------
	.section	.note.nv.tkinfo,"",@"SHT_NOTE"
	.sectionflags	@"SHF_NOTE_NV_TKINFO"
	.tkinfo
        /*0018*/ 	.word	0x00000002
        /*0030*/ 	.string	""
        /*0030*/ 	.string	"ptxas"
        /*0030*/ 	.string	"Cuda compilation tools, release 13.0, V13.0.88"
        /*0030*/ 	.string	"Build cuda_13.0.r13.0/compiler.36424714_0"
        /*0030*/ 	.string	"-arch sm_100 -m 64 "



//--------------------- .note.nv.cuinfo           --------------------------
	.section	.note.nv.cuinfo,"",@"SHT_NOTE"
	.sectionflags	@"SHF_NOTE_NV_CUINFO"
        /*0018*/ 	.short	0x0002
        /*001a*/ 	.short	0x0064
        /*001c*/ 	.short	0x0082
	.zero		2


//--------------------- .nv.info                  --------------------------
	.section	.nv.info,"",@"SHT_CUDA_INFO"
	.align	4


	//----- nvinfo : EIATTR_REGCOUNT
	.align		4
        /*0000*/ 	.byte	0x04, 0x2f
        /*0002*/ 	.short	(.L_1 - .L_0)
	.align		4
.L_0:
        /*0004*/ 	.word	index@(_Z12nchw_to_nhwcPfS_iiiii)
        /*0008*/ 	.word	0x0000001b


	//----- nvinfo : EIATTR_FRAME_SIZE
	.align		4
.L_1:
        /*000c*/ 	.byte	0x04, 0x11
        /*000e*/ 	.short	(.L_3 - .L_2)
	.align		4
.L_2:
        /*0010*/ 	.word	index@(_Z12nchw_to_nhwcPfS_iiiii)
        /*0014*/ 	.word	0x00000000


	//----- nvinfo : EIATTR_REGCOUNT
	.align		4
.L_3:
        /*0018*/ 	.byte	0x04, 0x2f
        /*001a*/ 	.short	(.L_5 - .L_4)
	.align		4
.L_4:
        /*001c*/ 	.word	index@(_Z18nchw_to_nhwc_naivePfS_iiiii)
        /*0020*/ 	.word	0x0000000e


	//----- nvinfo : EIATTR_FRAME_SIZE
	.align		4
.L_5:
        /*0024*/ 	.byte	0x04, 0x11
        /*0026*/ 	.short	(.L_7 - .L_6)
	.align		4
.L_6:
        /*0028*/ 	.word	index@(_Z18nchw_to_nhwc_naivePfS_iiiii)
        /*002c*/ 	.word	0x00000000


	//----- nvinfo : EIATTR_MIN_STACK_SIZE
	.align		4
.L_7:
        /*0030*/ 	.byte	0x04, 0x12
        /*0032*/ 	.short	(.L_9 - .L_8)
	.align		4
.L_8:
        /*0034*/ 	.word	index@(_Z18nchw_to_nhwc_naivePfS_iiiii)
        /*0038*/ 	.word	0x00000000


	//----- nvinfo : EIATTR_MIN_STACK_SIZE
	.align		4
.L_9:
        /*003c*/ 	.byte	0x04, 0x12
        /*003e*/ 	.short	(.L_11 - .L_10)
	.align		4
.L_10:
        /*0040*/ 	.word	index@(_Z12nchw_to_nhwcPfS_iiiii)
        /*0044*/ 	.word	0x00000000
.L_11:


//--------------------- .nv.compat                --------------------------
	.section	.nv.compat,"",@"SHT_CUDA_COMPAT_INFO"
	.align	4
        /*0000*/ 	.byte	0x02, 0x09, 0x00, 0x00, 0x02, 0x02, 0x01, 0x00, 0x02, 0x05, 0x05, 0x00, 0x03, 0x07, 0x01, 0x01
        /*0010*/ 	.byte	0x02, 0x03, 0x00, 0x00, 0x02, 0x06, 0x01, 0x00, 0x04, 0x0b, 0x08, 0x00, 0x09, 0x00, 0x00, 0x00
        /*0020*/ 	.byte	0x00, 0x00, 0x00, 0x00


//--------------------- .nv.info._Z18nchw_to_nhwc_naivePfS_iiiii --------------------------
	.section	.nv.info._Z18nchw_to_nhwc_naivePfS_iiiii,"",@"SHT_CUDA_INFO"
	.sectionflags	@""
	.align	4


	//----- nvinfo : EIATTR_CUDA_API_VERSION
	.align		4
        /*0000*/ 	.byte	0x04, 0x37
        /*0002*/ 	.short	(.L_13 - .L_12)
.L_12:
        /*0004*/ 	.word	0x00000082


	//----- nvinfo : EIATTR_KPARAM_INFO
	.align		4
.L_13:
        /*0008*/ 	.byte	0x04, 0x17
        /*000a*/ 	.short	(.L_15 - .L_14)
.L_14:
        /*000c*/ 	.word	0x00000000
        /*0010*/ 	.short	0x0006
        /*0012*/ 	.short	0x0020
        /*0014*/ 	.byte	0x00, 0xf0, 0x11, 0x00


	//----- nvinfo : EIATTR_KPARAM_INFO
	.align		4
.L_15:
        /*0018*/ 	.byte	0x04, 0x17
        /*001a*/ 	.short	(.L_17 - .L_16)
.L_16:
        /*001c*/ 	.word	0x00000000
        /*0020*/ 	.short	0x0005
        /*0022*/ 	.short	0x001c
        /*0024*/ 	.byte	0x00, 0xf0, 0x11, 0x00


	//----- nvinfo : EIATTR_KPARAM_INFO
	.align		4
.L_17:
        /*0028*/ 	.byte	0x04, 0x17
        /*002a*/ 	.short	(.L_19 - .L_18)
.L_18:
        /*002c*/ 	.word	0x00000000
        /*0030*/ 	.short	0x0004
        /*0032*/ 	.short	0x0018
        /*0034*/ 	.byte	0x00, 0xf0, 0x11, 0x00


	//----- nvinfo : EIATTR_KPARAM_INFO
	.align		4
.L_19:
        /*0038*/ 	.byte	0x04, 0x17
        /*003a*/ 	.short	(.L_21 - .L_20)
.L_20:
        /*003c*/ 	.word	0x00000000
        /*0040*/ 	.short	0x0003
        /*0042*/ 	.short	0x0014
        /*0044*/ 	.byte	0x00, 0xf0, 0x11, 0x00


	//----- nvinfo : EIATTR_KPARAM_INFO
	.align		4
.L_21:
        /*0048*/ 	.byte	0x04, 0x17
        /*004a*/ 	.short	(.L_23 - .L_22)
.L_22:
        /*004c*/ 	.word	0x00000000
        /*0050*/ 	.short	0x0002
        /*0052*/ 	.short	0x0010
        /*0054*/ 	.byte	0x00, 0xf0, 0x11, 0x00


	//----- nvinfo : EIATTR_KPARAM_INFO
	.align		4
.L_23:
        /*0058*/ 	.byte	0x04, 0x17
        /*005a*/ 	.short	(.L_25 - .L_24)
.L_24:
        /*005c*/ 	.word	0x00000000
        /*0060*/ 	.short	0x0001
        /*0062*/ 	.short	0x0008
        /*0064*/ 	.byte	0x00, 0xf5, 0x21, 0x00


	//----- nvinfo : EIATTR_KPARAM_INFO
	.align		4
.L_25:
        /*0068*/ 	.byte	0x04, 0x17
        /*006a*/ 	.short	(.L_27 - .L_26)
.L_26:
        /*006c*/ 	.word	0x00000000
        /*0070*/ 	.short	0x0000
        /*0072*/ 	.short	0x0000
        /*0074*/ 	.byte	0x00, 0xf5, 0x21, 0x00


	//----- nvinfo : EIATTR_SPARSE_MMA_MASK
	.align		4
.L_27:
        /*0078*/ 	.byte	0x03, 0x50
        /*007a*/ 	.short	0x0000


	//----- nvinfo : EIATTR_MAXREG_COUNT
	.align		4
        /*007c*/ 	.byte	0x03, 0x1b
        /*007e*/ 	.short	0x00ff


	//----- nvinfo : EIATTR_MERCURY_ISA_VERSION
	.align		4
        /*0080*/ 	.byte	0x03, 0x5f
        /*0082*/ 	.short	0x0101


	//----- nvinfo : EIATTR_VRC_CTA_INIT_COUNT
	.align		4
        /*0084*/ 	.byte	0x02, 0x4a
	.zero		1
	.zero		1


	//----- nvinfo : EIATTR_EXIT_INSTR_OFFSETS
	.align		4
        /*0088*/ 	.byte	0x04, 0x1c
        /*008a*/ 	.short	(.L_29 - .L_28)


	//   ....[0]....
.L_28:
        /*008c*/ 	.word	0x000000f0


	//   ....[1]....
        /*0090*/ 	.word	0x000001a0


	//----- nvinfo : EIATTR_CBANK_PARAM_SIZE
	.align		4
.L_29:
        /*0094*/ 	.byte	0x03, 0x19
        /*0096*/ 	.short	0x0024


	//----- nvinfo : EIATTR_PARAM_CBANK
	.align		4
        /*0098*/ 	.byte	0x04, 0x0a
        /*009a*/ 	.short	(.L_31 - .L_30)
	.align		4
.L_30:
        /*009c*/ 	.word	index@(.nv.constant0._Z18nchw_to_nhwc_naivePfS_iiiii)
        /*00a0*/ 	.short	0x0380
        /*00a2*/ 	.short	0x0024


	//----- nvinfo : EIATTR_SW_WAR
	.align		4
.L_31:
        /*00a4*/ 	.byte	0x04, 0x36
        /*00a6*/ 	.short	(.L_33 - .L_32)
.L_32:
        /*00a8*/ 	.word	0x00000008
.L_33:


//--------------------- .nv.info._Z12nchw_to_nhwcPfS_iiiii --------------------------
	.section	.nv.info._Z12nchw_to_nhwcPfS_iiiii,"",@"SHT_CUDA_INFO"
	.sectionflags	@""
	.align	4


	//----- nvinfo : EIATTR_CUDA_API_VERSION
	.align		4
        /*0000*/ 	.byte	0x04, 0x37
        /*0002*/ 	.short	(.L_35 - .L_34)
.L_34:
        /*0004*/ 	.word	0x00000082


	//----- nvinfo : EIATTR_KPARAM_INFO
	.align		4
.L_35:
        /*0008*/ 	.byte	0x04, 0x17
        /*000a*/ 	.short	(.L_37 - .L_36)
.L_36:
        /*000c*/ 	.word	0x00000000
        /*0010*/ 	.short	0x0006
        /*0012*/ 	.short	0x0020
        /*0014*/ 	.byte	0x00, 0xf0, 0x11, 0x00


	//----- nvinfo : EIATTR_KPARAM_INFO
	.align		4
.L_37:
        /*0018*/ 	.byte	0x04, 0x17
        /*001a*/ 	.short	(.L_39 - .L_38)
.L_38:
        /*001c*/ 	.word	0x00000000
        /*0020*/ 	.short	0x0005
        /*0022*/ 	.short	0x001c
        /*0024*/ 	.byte	0x00, 0xf0, 0x11, 0x00


	//----- nvinfo : EIATTR_KPARAM_INFO
	.align		4
.L_39:
        /*0028*/ 	.byte	0x04, 0x17
        /*002a*/ 	.short	(.L_41 - .L_40)
.L_40:
        /*002c*/ 	.word	0x00000000
        /*0030*/ 	.short	0x0004
        /*0032*/ 	.short	0x0018
        /*0034*/ 	.byte	0x00, 0xf0, 0x11, 0x00


	//----- nvinfo : EIATTR_KPARAM_INFO
	.align		4
.L_41:
        /*0038*/ 	.byte	0x04, 0x17
        /*003a*/ 	.short	(.L_43 - .L_42)
.L_42:
        /*003c*/ 	.word	0x00000000
        /*0040*/ 	.short	0x0003
        /*0042*/ 	.short	0x0014
        /*0044*/ 	.byte	0x00, 0xf0, 0x11, 0x00


	//----- nvinfo : EIATTR_KPARAM_INFO
	.align		4
.L_43:
        /*0048*/ 	.byte	0x04, 0x17
        /*004a*/ 	.short	(.L_45 - .L_44)
.L_44:
        /*004c*/ 	.word	0x00000000
        /*0050*/ 	.short	0x0002
        /*0052*/ 	.short	0x0010
        /*0054*/ 	.byte	0x00, 0xf0, 0x11, 0x00


	//----- nvinfo : EIATTR_KPARAM_INFO
	.align		4
.L_45:
        /*0058*/ 	.byte	0x04, 0x17
        /*005a*/ 	.short	(.L_47 - .L_46)
.L_46:
        /*005c*/ 	.word	0x00000000
        /*0060*/ 	.short	0x0001
        /*0062*/ 	.short	0x0008
        /*0064*/ 	.byte	0x00, 0xf5, 0x21, 0x00


	//----- nvinfo : EIATTR_KPARAM_INFO
	.align		4
.L_47:
        /*0068*/ 	.byte	0x04, 0x17
        /*006a*/ 	.short	(.L_49 - .L_48)
.L_48:
        /*006c*/ 	.word	0x00000000
        /*0070*/ 	.short	0x0000
        /*0072*/ 	.short	0x0000
        /*0074*/ 	.byte	0x00, 0xf5, 0x21, 0x00


	//----- nvinfo : EIATTR_SPARSE_MMA_MASK
	.align		4
.L_49:
        /*0078*/ 	.byte	0x03, 0x50
        /*007a*/ 	.short	0x0000


	//----- nvinfo : EIATTR_MAXREG_COUNT
	.align		4
        /*007c*/ 	.byte	0x03, 0x1b
        /*007e*/ 	.short	0x00ff


	//----- nvinfo : EIATTR_MERCURY_ISA_VERSION
	.align		4
        /*0080*/ 	.byte	0x03, 0x5f
        /*0082*/ 	.short	0x0101


	//----- nvinfo : EIATTR_VRC_CTA_INIT_COUNT
	.align		4
        /*0084*/ 	.byte	0x02, 0x4a
	.zero		1
	.zero		1


	//----- nvinfo : EIATTR_EXIT_INSTR_OFFSETS
	.align		4
        /*0088*/ 	.byte	0x04, 0x1c
        /*008a*/ 	.short	(.L_51 - .L_50)


	//   ....[0]....
.L_50:
        /*008c*/ 	.word	0x00000090


	//   ....[1]....
        /*0090*/ 	.word	0x00000a90


	//   ....[2]....
        /*0094*/ 	.word	0x00000b10


	//----- nvinfo : EIATTR_CRS_STACK_SIZE
	.align		4
.L_51:
        /*0098*/ 	.byte	0x04, 0x1e
        /*009a*/ 	.short	(.L_53 - .L_52)
.L_52:
        /*009c*/ 	.word	0x00000000


	//----- nvinfo : EIATTR_CBANK_PARAM_SIZE
	.align		4
.L_53:
        /*00a0*/ 	.byte	0x03, 0x19
        /*00a2*/ 	.short	0x0024


	//----- nvinfo : EIATTR_PARAM_CBANK
	.align		4
        /*00a4*/ 	.byte	0x04, 0x0a
        /*00a6*/ 	.short	(.L_55 - .L_54)
	.align		4
.L_54:
        /*00a8*/ 	.word	index@(.nv.constant0._Z12nchw_to_nhwcPfS_iiiii)
        /*00ac*/ 	.short	0x0380
        /*00ae*/ 	.short	0x0024


	//----- nvinfo : EIATTR_SW_WAR
	.align		4
.L_55:
        /*00b0*/ 	.byte	0x04, 0x36
        /*00b2*/ 	.short	(.L_57 - .L_56)
.L_56:
        /*00b4*/ 	.word	0x00000008
.L_57:


//--------------------- .nv.callgraph             --------------------------
	.section	.nv.callgraph,"",@"SHT_CUDA_CALLGRAPH"
	.align	4
	.sectionentsize	8
	.align		4
        /*0000*/ 	.word	0x00000000
	.align		4
        /*0004*/ 	.word	0xffffffff
	.align		4
        /*0008*/ 	.word	0x00000000
	.align		4
        /*000c*/ 	.word	0xfffffffe
	.align		4
        /*0010*/ 	.word	0x00000000
	.align		4
        /*0014*/ 	.word	0xfffffffd
	.align		4
        /*0018*/ 	.word	0x00000000
	.align		4
        /*001c*/ 	.word	0xfffffffc


//--------------------- .text._Z18nchw_to_nhwc_naivePfS_iiiii --------------------------
	.section	.text._Z18nchw_to_nhwc_naivePfS_iiiii,"ax",@progbits
	.align	128
        .global         _Z18nchw_to_nhwc_naivePfS_iiiii
        .type           _Z18nchw_to_nhwc_naivePfS_iiiii,@function
        .size           _Z18nchw_to_nhwc_naivePfS_iiiii,(.L_x_6 - _Z18nchw_to_nhwc_naivePfS_iiiii)
        .other          _Z18nchw_to_nhwc_naivePfS_iiiii,@"STO_CUDA_ENTRY STV_DEFAULT"
_Z18nchw_to_nhwc_naivePfS_iiiii:
.text._Z18nchw_to_nhwc_naivePfS_iiiii:
[----:B------:R-:W-:Y:S01]  /*0000*/  LDC R1, c[0x0][0x37c] ;  /* 0x0000df00ff017b82 */ /* 0x000fe20000000800 */
[----:B------:R-:W0:Y:S07]  /*0010*/  S2R R8, SR_TID.Y ;  /* 0x0000000000087919 */ /* 0x000e2e0000002200 */
[----:B------:R-:W1:Y:S01]  /*0020*/  S2UR UR6, SR_CTAID.Y ;  /* 0x00000000000679c3 */ /* 0x000e620000002600 */
[----:B------:R-:W2:Y:S01]  /*0030*/  LDCU UR5, c[0x0][0x390] ;  /* 0x00007200ff0577ac */ /* 0x000ea20008000800 */
[----:B------:R-:W3:Y:S06]  /*0040*/  S2R R9, SR_TID.X ;  /* 0x0000000000097919 */ /* 0x000eec0000002100 */
[----:B------:R-:W1:Y:S08]  /*0050*/  LDC.64 R2, c[0x0][0x398] ;  /* 0x0000e600ff027b82 */ /* 0x000e700000000a00 */
[----:B------:R-:W4:Y:S08]  /*0060*/  S2UR UR4, SR_CTAID.X ;  /* 0x00000000000479c3 */ /* 0x000f300000002500 */
[----:B------:R-:W0:Y:S01]  /*0070*/  LDC R11, c[0x0][0x3a0] ;  /* 0x0000e800ff0b7b82 */ /* 0x000e220000000800 */
[----:B-1----:R-:W-:-:S02]  /*0080*/  IMAD R4, R3, UR6, RZ ;  /* 0x0000000603047c24 */ /* 0x002fc4000f8e02ff */
[----:B----4-:R-:W-:-:S04]  /*0090*/  IMAD R0, R2, UR4, RZ ;  /* 0x0000000402007c24 */ /* 0x010fc8000f8e02ff */
[----:B------:R-:W-:Y:S02]  /*00a0*/  IMAD R0, R0, R3, RZ ;  /* 0x0000000300007224 */ /* 0x000fe400078e02ff */
[----:B0-----:R-:W-:-:S04]  /*00b0*/  IMAD R4, R4, R11, R8 ;  /* 0x0000000b04047224 */ /* 0x001fc800078e0208 */
[----:B---3--:R-:W-:-:S04]  /*00c0*/  IMAD R3, R9, R11, R4 ;  /* 0x0000000b09037224 */ /* 0x008fc800078e0204 */
[----:B------:R-:W-:-:S05]  /*00d0*/  IMAD R3, R0, R11, R3 ;  /* 0x0000000b00037224 */ /* 0x000fca00078e0203 */
[----:B--2---:R-:W-:-:S13]  /*00e0*/  ISETP.GE.AND P0, PT, R3, UR5, PT ;  /* 0x0000000503007c0c */ /* 0x004fda000bf06270 */
[----:B------:R-:W-:Y:S05]  /*00f0*/  @P0 EXIT ;  /* 0x000000000000094d */ /* 0x000fea0003800000 */
[----:B------:R-:W0:Y:S01]  /*0100*/  LDC.64 R4, c[0x0][0x388] ;  /* 0x0000e200ff047b82 */ /* 0x000e220000000a00 */
[----:B------:R-:W1:Y:S07]  /*0110*/  LDCU.64 UR4, c[0x0][0x358] ;  /* 0x00006b00ff0477ac */ /* 0x000e6e0008000a00 */
[----:B------:R-:W2:Y:S01]  /*0120*/  LDC.64 R6, c[0x0][0x380] ;  /* 0x0000e000ff067b82 */ /* 0x000ea20000000a00 */
[----:B0-----:R-:W-:-:S06]  /*0130*/  IMAD.WIDE R4, R3, 0x4, R4 ;  /* 0x0000000403047825 */ /* 0x001fcc00078e0204 */
[----:B-1----:R-:W3:Y:S01]  /*0140*/  LDG.E R5, desc[UR4][R4.64] ;  /* 0x0000000404057981 */ /* 0x002ee2000c1e1900 */
[-C--:B------:R-:W-:Y:S02]  /*0150*/  IMAD R3, R9, R11.reuse, R8 ;  /* 0x0000000b09037224 */ /* 0x080fe400078e0208 */
[----:B------:R-:W-:-:S04]  /*0160*/  IMAD R0, R0, R11, UR6 ;  /* 0x0000000600007e24 */ /* 0x000fc8000f8e020b */
[----:B------:R-:W-:-:S04]  /*0170*/  IMAD R3, R3, R2, R0 ;  /* 0x0000000203037224 */ /* 0x000fc800078e0200 */
[----:B--2---:R-:W-:-:S05]  /*0180*/  IMAD.WIDE R2, R3, 0x4, R6 ;  /* 0x0000000403027825 */ /* 0x004fca00078e0206 */
[----:B---3--:R-:W-:Y:S01]  /*0190*/  STG.E desc[UR4][R2.64], R5 ;  /* 0x0000000502007986 */ /* 0x008fe2000c101904 */
[----:B------:R-:W-:Y:S05]  /*01a0*/  EXIT ;  /* 0x000000000000794d */ /* 0x000fea0003800000 */
.L_x_0:
[----:B------:R-:W-:-:S00]  /*01b0*/  BRA `(.L_x_0) ;  /* 0xfffffffc00fc7947 */ /* 0x000fc0000383ffff */
[----:B------:R-:W-:-:S00]  /*01c0*/  NOP ;  /* 0x0000000000007918 */ /* 0x000fc00000000000 */
        /* <DEDUP_REMOVED lines=11> */
.L_x_6:


//--------------------- .text._Z12nchw_to_nhwcPfS_iiiii --------------------------
	.section	.text._Z12nchw_to_nhwcPfS_iiiii,"ax",@progbits
	.align	128
        .global         _Z12nchw_to_nhwcPfS_iiiii
        .type           _Z12nchw_to_nhwcPfS_iiiii,@function
        .size           _Z12nchw_to_nhwcPfS_iiiii,(.L_x_7 - _Z12nchw_to_nhwcPfS_iiiii)
        .other          _Z12nchw_to_nhwcPfS_iiiii,@"STO_CUDA_ENTRY STV_DEFAULT"
_Z12nchw_to_nhwcPfS_iiiii:
.text._Z12nchw_to_nhwcPfS_iiiii:
[----:B------:R-:W-:Y:S01]  /*0000*/  LDC R1, c[0x0][0x37c] ;  /* 0x0000df00ff017b82 */ /* 0x000fe20000000800 */
[----:B------:R-:W0:Y:S01]  /*0010*/  S2R R3, SR_TID.X ;  /* 0x0000000000037919 */ /* 0x000e220000002100 */
[----:B------:R-:W1:Y:S06]  /*0020*/  LDCU UR4, c[0x0][0x370] ;  /* 0x00006e00ff0477ac */ /* 0x000e6c0008000800 */
[----:B------:R-:W0:Y:S01]  /*0030*/  S2UR UR5, SR_CTAID.X ;  /* 0x00000000000579c3 */ /* 0x000e220000002500 */
[----:B------:R-:W2:Y:S07]  /*0040*/  LDCU UR6, c[0x0][0x390] ;  /* 0x00007200ff0677ac */ /* 0x000eae0008000800 */
[----:B------:R-:W0:Y:S02]  /*0050*/  LDC R0, c[0x0][0x360] ;  /* 0x0000d800ff007b82 */ /* 0x000e240000000800 */
[----:B0-----:R-:W-:-:S02]  /*0060*/  IMAD R4, R0, UR5, R3 ;  /* 0x0000000500047c24 */ /* 0x001fc4000f8e0203 */
[----:B-1----:R-:W-:-:S03]  /*0070*/  IMAD R0, R0, UR4, RZ ;  /* 0x0000000400007c24 */ /* 0x002fc6000f8e02ff */
[----:B--2---:R-:W-:-:S13]  /*0080*/  ISETP.GE.AND P0, PT, R4, UR6, PT ;  /* 0x0000000604007c0c */ /* 0x004fda000bf06270 */
[----:B------:R-:W-:Y:S05]  /*0090*/  @P0 EXIT ;  /* 0x000000000000094d */ /* 0x000fea0003800000 */
[----:B------:R-:W0:Y:S01]  /*00a0*/  LDC R12, c[0x0][0x3a0] ;  /* 0x0000e800ff0c7b82 */ /* 0x000e220000000800 */
[----:B------:R-:W1:Y:S01]  /*00b0*/  I2F.U32.RP R7, R0 ;  /* 0x0000000000077306 */ /* 0x000e620000209000 */
[----:B------:R-:W2:Y:S01]  /*00c0*/  LDCU.64 UR4, c[0x0][0x358] ;  /* 0x00006b00ff0477ac */ /* 0x000ea20008000a00 */
[----:B------:R-:W-:Y:S05]  /*00d0*/  BSSY.RECONVERGENT B0, `(.L_x_1) ;  /* 0x000009b000007945 */ /* 0x000fea0003800200 */
[----:B------:R-:W3:Y:S01]  /*00e0*/  LDC.64 R2, c[0x0][0x398] ;  /* 0x0000e600ff027b82 */ /* 0x000ee20000000a00 */
[----:B-1----:R-:W1:Y:S01]  /*00f0*/  MUFU.RCP R7, R7 ;  /* 0x0000000700077308 */ /* 0x002e620000001000 */
[-C--:B0-----:R-:W-:Y:S01]  /*0100*/  IABS R15, R12.reuse ;  /* 0x0000000c000f7213 */ /* 0x081fe20000000000 */
[C---:B---3--:R-:W-:Y:S01]  /*0110*/  IMAD R14, R3.reuse, R12, RZ ;  /* 0x0000000c030e7224 */ /* 0x048fe200078e02ff */
[-C--:B------:R-:W-:Y:S01]  /*0120*/  IABS R13, R2.reuse ;  /* 0x00000002000d7213 */ /* 0x080fe20000000000 */
[----:B------:R-:W-:-:S03]  /*0130*/  IMAD R3, R3, R2, RZ ;  /* 0x0000000203037224 */ /* 0x000fc600078e02ff */
[----:B------:R-:W-:Y:S01]  /*0140*/  IABS R6, R14 ;  /* 0x0000000e00067213 */ /* 0x000fe20000000000 */
[----:B------:R-:W-:Y:S01]  /*0150*/  IMAD R16, R3, R12, RZ ;  /* 0x0000000c03107224 */ /* 0x000fe200078e02ff */
[----:B------:R-:W-:Y:S01]  /*0160*/  I2F.RP R9, R13 ;  /* 0x0000000d00097306 */ /* 0x000fe20000209400 */
[----:B------:R-:W-:Y:S02]  /*0170*/  IMAD.MOV.U32 R3, RZ, RZ, R4 ;  /* 0x000000ffff037224 */ /* 0x000fe400078e0004 */
[----:B------:R-:W-:Y:S01]  /*0180*/  HFMA2 R4, -RZ, RZ, 0, 0 ;  /* 0x00000000ff047431 */ /* 0x000fe200000001ff */
[----:B------:R-:W-:Y:S02]  /*0190*/  IABS R10, R14 ;  /* 0x0000000e000a7213 */ /* 0x000fe40000000000 */
[----:B------:R-:W-:Y:S02]  /*01a0*/  IABS R17, R16 ;  /* 0x0000001000117213 */ /* 0x000fe40000000000 */
[----:B------:R-:W-:Y:S01]  /*01b0*/  IABS R18, R3 ;  /* 0x0000000300127213 */ /* 0x000fe20000000000 */
[----:B------:R-:W0:Y:S01]  /*01c0*/  I2F.RP R8, R6 ;  /* 0x0000000600087306 */ /* 0x000e220000209400 */
[----:B------:R-:W-:-:S02]  /*01d0*/  IMAD.MOV R21, RZ, RZ, -R10 ;  /* 0x000000ffff157224 */ /* 0x000fc400078e0a0a */
[----:B-1----:R-:W-:-:S05]  /*01e0*/  VIADD R10, R7, 0xffffffe ;  /* 0x0ffffffe070a7836 */ /* 0x002fca0000000000 */
[----:B------:R-:W1:Y:S08]  /*01f0*/  I2F.RP R20, R17 ;  /* 0x0000001100147306 */ /* 0x000e700000209400 */
[----:B0-----:R-:W0:Y:S08]  /*0200*/  MUFU.RCP R8, R8 ;  /* 0x0000000800087308 */ /* 0x001e300000001000 */
[----:B------:R-:W-:Y:S08]  /*0210*/  MUFU.RCP R9, R9 ;  /* 0x0000000900097308 */ /* 0x000ff00000001000 */
[----:B-1----:R-:W1:Y:S01]  /*0220*/  MUFU.RCP R20, R20 ;  /* 0x0000001400147308 */ /* 0x002e620000001000 */
[----:B0-----:R-:W-:-:S07]  /*0230*/  VIADD R5, R8, 0xffffffe ;  /* 0x0ffffffe08057836 */ /* 0x001fce0000000000 */
[----:B------:R-:W0:Y:S08]  /*0240*/  F2I.FTZ.U32.TRUNC.NTZ R5, R5 ;  /* 0x0000000500057305 */ /* 0x000e30000021f000 */
[----:B------:R-:W3:Y:S01]  /*0250*/  I2F.RP R8, R15 ;  /* 0x0000000f00087306 */ /* 0x000ee20000209400 */
[----:B-1----:R-:W-:Y:S02]  /*0260*/  VIADD R7, R20, 0xffffffe ;  /* 0x0ffffffe14077836 */ /* 0x002fe40000000000 */
[----:B------:R-:W-:-:S02]  /*0270*/  IMAD.IADD R20, R0, 0x1, R3 ;  /* 0x0000000100147824 */ /* 0x000fc400078e0203 */
[----:B0-----:R-:W-:-:S03]  /*0280*/  IMAD.MOV R11, RZ, RZ, -R5 ;  /* 0x000000ffff0b7224 */ /* 0x001fc600078e0a05 */
[----:B------:R-:W-:Y:S01]  /*0290*/  F2I.FTZ.U32.TRUNC.NTZ R7, R7 ;  /* 0x0000000700077305 */ /* 0x000fe2000021f000 */
[----:B------:R-:W-:Y:S01]  /*02a0*/  VIMNMX R24, PT, PT, R20, UR6, !PT ;  /* 0x0000000614187c48 */ /* 0x000fe2000ffe0100 */
[----:B------:R-:W-:-:S04]  /*02b0*/  IMAD R11, R11, R6, RZ ;  /* 0x000000060b0b7224 */ /* 0x000fc800078e02ff */
[----:B------:R-:W-:Y:S02]  /*02c0*/  IMAD.HI.U32 R5, R5, R11, R4 ;  /* 0x0000000b05057227 */ /* 0x000fe400078e0004 */
[----:B---3--:R-:W0:Y:S01]  /*02d0*/  MUFU.RCP R8, R8 ;  /* 0x0000000800087308 */ /* 0x008e220000001000 */
[----:B------:R-:W-:-:S03]  /*02e0*/  IADD3 R4, PT, PT, RZ, -R0, RZ ;  /* 0x80000000ff047210 */ /* 0x000fc60007ffe0ff */
[----:B------:R-:W-:Y:S01]  /*02f0*/  IMAD.HI.U32 R19, R5, R18, RZ ;  /* 0x0000001205137227 */ /* 0x000fe200078e00ff */
[----:B------:R-:W-:-:S03]  /*0300*/  IADD3 R5, PT, PT, R9, 0xffffffe, RZ ;  /* 0x0ffffffe09057810 */ /* 0x000fc60007ffe0ff */
[----:B------:R1:W3:Y:S01]  /*0310*/  F2I.FTZ.U32.TRUNC.NTZ R11, R10 ;  /* 0x0000000a000b7305 */ /* 0x0002e2000021f000 */
[----:B------:R-:W-:-:S05]  /*0320*/  IMAD R21, R19, R21, R18 ;  /* 0x0000001513157224 */ /* 0x000fca00078e0212 */
[----:B------:R-:W-:Y:S02]  /*0330*/  ISETP.GT.U32.AND P1, PT, R6, R21, PT ;  /* 0x000000150600720c */ /* 0x000fe40003f24070 */
[----:B------:R-:W-:Y:S01]  /*0340*/  F2I.FTZ.U32.TRUNC.NTZ R5, R5 ;  /* 0x0000000500057305 */ /* 0x000fe2000021f000 */
[----:B0-----:R-:W-:Y:S02]  /*0350*/  VIADD R8, R8, 0xffffffe ;  /* 0x0ffffffe08087836 */ /* 0x001fe40000000000 */
[----:B-1----:R-:W-:-:S05]  /*0360*/  IMAD.MOV.U32 R10, RZ, RZ, RZ ;  /* 0x000000ffff0a7224 */ /* 0x002fca00078e00ff */
[----:B------:R-:W0:Y:S03]  /*0370*/  F2I.FTZ.U32.TRUNC.NTZ R9, R8 ;  /* 0x0000000800097305 */ /* 0x000e26000021f000 */
[----:B------:R-:W-:Y:S02]  /*0380*/  @!P1 IMAD.IADD R21, R21, 0x1, -R6 ;  /* 0x0000000115159824 */ /* 0x000fe400078e0a06 */
[----:B------:R-:W-:Y:S01]  /*0390*/  @!P1 VIADD R19, R19, 0x1 ;  /* 0x0000000113139836 */ /* 0x000fe20000000000 */
[----:B------:R-:W-:Y:S02]  /*03a0*/  ISETP.NE.AND P1, PT, R14, RZ, PT ;  /* 0x000000ff0e00720c */ /* 0x000fe40003f25270 */
[----:B------:R-:W-:Y:S01]  /*03b0*/  ISETP.GE.U32.AND P0, PT, R21, R6, PT ;  /* 0x000000061500720c */ /* 0x000fe20003f06070 */
[----:B------:R-:W-:Y:S01]  /*03c0*/  IMAD.MOV.U32 R21, RZ, RZ, R4 ;  /* 0x000000ffff157224 */ /* 0x000fe200078e0004 */
[----:B------:R-:W-:Y:S01]  /*03d0*/  LOP3.LUT R4, R3, R14, RZ, 0x3c, !PT ;  /* 0x0000000e03047212 */ /* 0x000fe200078e3cff */
[----:B------:R-:W-:-:S02]  /*03e0*/  IMAD.MOV R6, RZ, RZ, -R7 ;  /* 0x000000ffff067224 */ /* 0x000fc400078e0a07 */
[----:B---3--:R-:W-:Y:S01]  /*03f0*/  IMAD R21, R21, R11, RZ ;  /* 0x0000000b15157224 */ /* 0x008fe200078e02ff */
[----:B------:R-:W-:Y:S01]  /*0400*/  ISETP.GE.AND P2, PT, R4, RZ, PT ;  /* 0x000000ff0400720c */ /* 0x000fe20003f46270 */
[----:B0-----:R-:W-:Y:S01]  /*0410*/  IMAD.MOV R8, RZ, RZ, -R9 ;  /* 0x000000ffff087224 */ /* 0x001fe200078e0a09 */
[----:B------:R-:W-:Y:S01]  /*0420*/  IADD3 R4, PT, PT, RZ, -R5, RZ ;  /* 0x80000005ff047210 */ /* 0x000fe20007ffe0ff */
[----:B------:R-:W-:-:S04]  /*0430*/  IMAD.HI.U32 R11, R11, R21, R10 ;  /* 0x000000150b0b7227 */ /* 0x000fc800078e000a */
[----:B------:R-:W-:Y:S01]  /*0440*/  @P0 IADD3 R19, PT, PT, R19, 0x1, RZ ;  /* 0x0000000113130810 */ /* 0x000fe20007ffe0ff */
[----:B------:R-:W-:Y:S01]  /*0450*/  IMAD R21, R4, R13, RZ ;  /* 0x0000000d04157224 */ /* 0x000fe200078e02ff */
[----:B------:R-:W-:Y:S01]  /*0460*/  ISETP.GE.AND P0, PT, R20, UR6, PT ;  /* 0x0000000614007c0c */ /* 0x000fe2000bf06270 */
[----:B------:R-:W-:Y:S01]  /*0470*/  IMAD.MOV.U32 R4, RZ, RZ, RZ ;  /* 0x000000ffff047224 */ /* 0x000fe200078e00ff */
[----:B------:R-:W-:-:S03]  /*0480*/  MOV R10, R19 ;  /* 0x00000013000a7202 */ /* 0x000fc60000000f00 */
[----:B------:R-:W-:Y:S01]  /*0490*/  IMAD.HI.U32 R19, R5, R21, R4 ;  /* 0x0000001505137227 */ /* 0x000fe200078e0004 */
[----:B------:R-:W-:Y:S02]  /*04a0*/  MOV R4, R8 ;  /* 0x0000000800047202 */ /* 0x000fe40000000f00 */
[----:B------:R-:W-:Y:S01]  /*04b0*/  IABS R8, R16 ;  /* 0x0000001000087213 */ /* 0x000fe20000000000 */
[----:B------:R-:W-:Y:S02]  /*04c0*/  IMAD R5, R6, R17, RZ ;  /* 0x0000001106057224 */ /* 0x000fe400078e02ff */
[----:B------:R-:W-:Y:S01]  /*04d0*/  @!P2 IMAD.MOV R10, RZ, RZ, -R10 ;  /* 0x000000ffff0aa224 */ /* 0x000fe200078e0a0a */
[----:B------:R-:W-:Y:S01]  /*04e0*/  @!P1 LOP3.LUT R10, RZ, R14, RZ, 0x33, !PT ;  /* 0x0000000eff0a9212 */ /* 0x000fe200078e33ff */
[----:B------:R-:W-:-:S03]  /*04f0*/  IMAD.MOV.U32 R6, RZ, RZ, RZ ;  /* 0x000000ffff067224 */ /* 0x000fc600078e00ff */
[----:B------:R-:W-:Y:S01]  /*0500*/  IABS R22, R10 ;  /* 0x0000000a00167213 */ /* 0x000fe20000000000 */
[----:B------:R-:W-:Y:S01]  /*0510*/  IMAD.HI.U32 R7, R7, R5, R6 ;  /* 0x0000000507077227 */ /* 0x000fe200078e0006 */
[----:B------:R-:W-:-:S03]  /*0520*/  IADD3 R6, PT, PT, RZ, -R8, RZ ;  /* 0x80000008ff067210 */ /* 0x000fc60007ffe0ff */
[----:B------:R-:W-:Y:S02]  /*0530*/  IMAD R5, R4, R15, RZ ;  /* 0x0000000f04057224 */ /* 0x000fe400078e02ff */
[----:B------:R-:W-:Y:S02]  /*0540*/  IMAD.MOV R4, RZ, RZ, -R10 ;  /* 0x000000ffff047224 */ /* 0x000fe400078e0a0a */
[----:B------:R-:W-:Y:S02]  /*0550*/  IMAD.MOV.U32 R8, RZ, RZ, RZ ;  /* 0x000000ffff087224 */ /* 0x000fe400078e00ff */
[----:B------:R-:W-:Y:S02]  /*0560*/  IMAD R4, R14, R4, R3 ;  /* 0x000000040e047224 */ /* 0x000fe400078e0203 */
[----:B------:R-:W-:-:S04]  /*0570*/  IMAD.HI.U32 R7, R7, R18, RZ ;  /* 0x0000001207077227 */ /* 0x000fc800078e00ff */
[----:B------:R-:W-:Y:S01]  /*0580*/  IMAD.HI.U32 R9, R9, R5, R8 ;  /* 0x0000000509097227 */ /* 0x000fe200078e0008 */
[----:B------:R-:W-:Y:S02]  /*0590*/  IABS R8, R4 ;  /* 0x0000000400087213 */ /* 0x000fe40000000000 */
[----:B------:R-:W-:Y:S01]  /*05a0*/  SEL R5, RZ, 0x1, P0 ;  /* 0x00000001ff057807 */ /* 0x000fe20000000000 */
[----:B------:R-:W-:Y:S02]  /*05b0*/  IMAD R6, R7, R6, R18 ;  /* 0x0000000607067224 */ /* 0x000fe400078e0212 */
[----:B------:R-:W-:-:S03]  /*05c0*/  IMAD.HI.U32 R19, R19, R22, RZ ;  /* 0x0000001613137227 */ /* 0x000fc600078e00ff */
[----:B------:R-:W-:Y:S01]  /*05d0*/  ISETP.GT.U32.AND P0, PT, R17, R6, PT ;  /* 0x000000061100720c */ /* 0x000fe20003f04070 */
[----:B------:R-:W-:Y:S01]  /*05e0*/  IMAD.HI.U32 R23, R9, R8, RZ ;  /* 0x0000000809177227 */ /* 0x000fe200078e00ff */
[----:B------:R-:W-:-:S03]  /*05f0*/  IADD3 R19, PT, PT, -R19, RZ, RZ ;  /* 0x000000ff13137210 */ /* 0x000fc60007ffe1ff */
[----:B------:R-:W-:Y:S01]  /*0600*/  IMAD.HI.U32 R21, R9, R18, RZ ;  /* 0x0000001209157227 */ /* 0x000fe200078e00ff */
[----:B------:R-:W-:-:S03]  /*0610*/  IADD3 R9, PT, PT, R24, -R20, -R5 ;  /* 0x8000001418097210 */ /* 0x000fc60007ffe805 */
[----:B------:R-:W-:Y:S02]  /*0620*/  IMAD.MOV R23, RZ, RZ, -R23 ;  /* 0x000000ffff177224 */ /* 0x000fe400078e0a17 */
[----:B------:R-:W-:Y:S02]  /*0630*/  IMAD R22, R13, R19, R22 ;  /* 0x000000130d167224 */ /* 0x000fe400078e0216 */
[----:B------:R-:W-:Y:S01]  /*0640*/  IMAD R24, R15, R23, R8 ;  /* 0x000000170f187224 */ /* 0x000fe200078e0208 */
[----:B------:R-:W-:Y:S01]  /*0650*/  @!P0 IADD3 R6, PT, PT, R6, -R17, RZ ;  /* 0x8000001106068210 */ /* 0x000fe20007ffe0ff */
[----:B------:R-:W-:Y:S01]  /*0660*/  IMAD.HI.U32 R20, R11, R9, RZ ;  /* 0x000000090b147227 */ /* 0x000fe200078e00ff */
[----:B------:R-:W-:Y:S02]  /*0670*/  ISETP.GT.U32.AND P3, PT, R13, R22, PT ;  /* 0x000000160d00720c */ /* 0x000fe40003f64070 */
[----:B------:R-:W-:Y:S01]  /*0680*/  ISETP.GT.U32.AND P6, PT, R15, R24, PT ;  /* 0x000000180f00720c */ /* 0x000fe20003fc4070 */
[----:B------:R-:W-:Y:S01]  /*0690*/  IMAD.MOV R8, RZ, RZ, -R20 ;  /* 0x000000ffff087224 */ /* 0x000fe200078e0a14 */
[----:B------:R-:W-:Y:S01]  /*06a0*/  ISETP.GE.U32.AND P5, PT, R6, R17, PT ;  /* 0x000000110600720c */ /* 0x000fe20003fa6070 */
[----:B------:R-:W-:Y:S01]  /*06b0*/  IMAD.MOV R21, RZ, RZ, -R21 ;  /* 0x000000ffff157224 */ /* 0x000fe200078e0a15 */
[----:B------:R-:W-:Y:S01]  /*06c0*/  LOP3.LUT R6, R3, R16, RZ, 0x3c, !PT ;  /* 0x0000001003067212 */ /* 0x000fe200078e3cff */
[----:B------:R-:W-:Y:S01]  /*06d0*/  IMAD R9, R0, R8, R9 ;  /* 0x0000000800097224 */ /* 0x000fe200078e0209 */
[----:B------:R-:W-:Y:S01]  /*06e0*/  LOP3.LUT R11, RZ, R12, RZ, 0x33, !PT ;  /* 0x0000000cff0b7212 */ /* 0x000fe200078e33ff */
[----:B------:R-:W-:Y:S01]  /*06f0*/  IMAD R18, R15, R21, R18 ;  /* 0x000000150f127224 */ /* 0x000fe200078e0212 */
[----:B------:R-:W-:Y:S01]  /*0700*/  ISETP.GE.AND P1, PT, R6, RZ, PT ;  /* 0x000000ff0600720c */ /* 0x000fe20003f26270 */
[----:B------:R-:W-:Y:S01]  /*0710*/  @!P0 VIADD R7, R7, 0x1 ;  /* 0x0000000107078836 */ /* 0x000fe20000000000 */
[----:B------:R-:W-:-:S02]  /*0720*/  ISETP.GE.U32.AND P2, PT, R9, R0, PT ;  /* 0x000000000900720c */ /* 0x000fc40003f46070 */
[----:B------:R-:W-:Y:S02]  /*0730*/  @!P3 IADD3 R22, PT, PT, R22, -R13, RZ ;  /* 0x8000000d1616b210 */ /* 0x000fe40007ffe0ff */
[----:B------:R-:W-:Y:S01]  /*0740*/  ISETP.GT.U32.AND P4, PT, R15, R18, PT ;  /* 0x000000120f00720c */ /* 0x000fe20003f84070 */
[----:B------:R-:W-:Y:S01]  /*0750*/  @P5 VIADD R7, R7, 0x1 ;  /* 0x0000000107075836 */ /* 0x000fe20000000000 */
[----:B------:R-:W-:Y:S02]  /*0760*/  @!P6 IADD3 R24, PT, PT, R24, -R15, RZ ;  /* 0x8000000f1818e210 */ /* 0x000fe40007ffe0ff */
[----:B------:R-:W-:Y:S01]  /*0770*/  ISETP.GT.U32.AND P6, PT, R13, R22, PT ;  /* 0x000000160d00720c */ /* 0x000fe20003fc4070 */
[----:B------:R-:W-:Y:S01]  /*0780*/  IMAD.MOV.U32 R17, RZ, RZ, R7 ;  /* 0x000000ffff117224 */ /* 0x000fe200078e0007 */
[----:B------:R-:W-:Y:S01]  /*0790*/  ISETP.NE.AND P0, PT, R16, RZ, PT ;  /* 0x000000ff1000720c */ /* 0x000fe20003f05270 */
[----:B------:R-:W0:Y:S01]  /*07a0*/  LDC.64 R6, c[0x0][0x388] ;  /* 0x0000e200ff067b82 */ /* 0x000e220000000a00 */
[----:B------:R-:W-:Y:S01]  /*07b0*/  ISETP.GE.AND P3, PT, R3, RZ, PT ;  /* 0x000000ff0300720c */ /* 0x000fe20003f66270 */
[----:B------:R-:W-:Y:S01]  /*07c0*/  @P2 IMAD.IADD R9, R9, 0x1, -R0 ;  /* 0x0000000109092824 */ /* 0x000fe200078e0a00 */
[----:B------:R-:W-:Y:S01]  /*07d0*/  @!P1 IADD3 R17, PT, PT, -R17, RZ, RZ ;  /* 0x000000ff11119210 */ /* 0x000fe20007ffe1ff */
[----:B------:R-:W-:Y:S01]  /*07e0*/  @P2 VIADD R20, R20, 0x1 ;  /* 0x0000000114142836 */ /* 0x000fe20000000000 */
[----:B------:R-:W-:Y:S01]  /*07f0*/  ISETP.NE.AND P2, PT, R12, RZ, PT ;  /* 0x000000ff0c00720c */ /* 0x000fe20003f45270 */
[----:B------:R-:W-:Y:S01]  /*0800*/  @!P4 IMAD.IADD R18, R18, 0x1, -R15 ;  /* 0x000000011212c824 */ /* 0x000fe200078e0a0f */
[----:B------:R-:W-:-:S02]  /*0810*/  ISETP.GT.U32.AND P4, PT, R15, R24, PT ;  /* 0x000000180f00720c */ /* 0x000fc40003f84070 */
[----:B------:R-:W-:Y:S01]  /*0820*/  ISETP.GE.U32.AND P1, PT, R9, R0, PT ;  /* 0x000000000900720c */ /* 0x000fe20003f26070 */
[----:B------:R-:W-:Y:S01]  /*0830*/  @!P6 IMAD.IADD R22, R22, 0x1, -R13 ;  /* 0x000000011616e824 */ /* 0x000fe200078e0a0d */
[----:B------:R-:W-:Y:S01]  /*0840*/  ISETP.NE.U32.AND P6, PT, R0, RZ, PT ;  /* 0x000000ff0000720c */ /* 0x000fe20003fc5070 */
[----:B------:R-:W1:Y:S01]  /*0850*/  LDC.64 R8, c[0x0][0x380] ;  /* 0x0000e000ff087b82 */ /* 0x000e620000000a00 */
[----:B------:R-:W-:Y:S02]  /*0860*/  ISETP.GT.U32.AND P5, PT, R15, R18, PT ;  /* 0x000000120f00720c */ /* 0x000fe40003fa4070 */
[----:B------:R-:W-:Y:S02]  /*0870*/  @!P0 LOP3.LUT R17, RZ, R16, RZ, 0x33, !PT ;  /* 0x00000010ff118212 */ /* 0x000fe400078e33ff */
[----:B------:R-:W-:-:S03]  /*0880*/  ISETP.GE.AND P0, PT, R10, RZ, PT ;  /* 0x000000ff0a00720c */ /* 0x000fc60003f06270 */
[----:B------:R-:W-:Y:S02]  /*0890*/  @!P4 IADD3 R24, PT, PT, R24, -R15, RZ ;  /* 0x8000000f1818c210 */ /* 0x000fe40007ffe0ff */
[----:B------:R-:W-:Y:S01]  /*08a0*/  ISETP.GE.AND P4, PT, R4, RZ, PT ;  /* 0x000000ff0400720c */ /* 0x000fe20003f86270 */
[----:B------:R-:W-:Y:S01]  /*08b0*/  @P1 VIADD R20, R20, 0x1 ;  /* 0x0000000114141836 */ /* 0x000fe20000000000 */
[----:B------:R-:W-:Y:S01]  /*08c0*/  @!P6 LOP3.LUT R20, RZ, R0, RZ, 0x33, !PT ;  /* 0x00000000ff14e212 */ /* 0x000fe200078e33ff */
[----:B0-----:R-:W-:Y:S01]  /*08d0*/  IMAD.WIDE R6, R3, 0x4, R6 ;  /* 0x0000000403067825 */ /* 0x001fe200078e0206 */
[----:B------:R-:W-:-:S03]  /*08e0*/  ISETP.NE.AND P1, PT, R2, RZ, PT ;  /* 0x000000ff0200720c */ /* 0x000fc60003f25270 */
[----:B------:R-:W-:Y:S01]  /*08f0*/  @!P5 IMAD.IADD R18, R18, 0x1, -R15 ;  /* 0x000000011212d824 */ /* 0x000fe200078e0a0f */
[----:B------:R-:W-:Y:S01]  /*0900*/  @!P0 IADD3 R22, PT, PT, -R22, RZ, RZ ;  /* 0x000000ff16168210 */ /* 0x000fe20007ffe1ff */
[----:B------:R-:W-:-:S03]  /*0910*/  IMAD.IADD R20, R5, 0x1, R20 ;  /* 0x0000000105147824 */ /* 0x000fc600078e0214 */
[----:B------:R-:W-:Y:S01]  /*0920*/  @!P3 IADD3 R18, PT, PT, -R18, RZ, RZ ;  /* 0x000000ff1212b210 */ /* 0x000fe20007ffe1ff */
[----:B------:R-:W-:Y:S01]  /*0930*/  @!P4 IMAD.MOV R24, RZ, RZ, -R24 ;  /* 0x000000ffff18c224 */ /* 0x000fe200078e0a18 */
[----:B------:R-:W-:Y:S02]  /*0940*/  LOP3.LUT R5, R20, 0x3, RZ, 0xc0, !PT ;  /* 0x0000000314057812 */ /* 0x000fe400078ec0ff */
[----:B------:R-:W-:Y:S02]  /*0950*/  SEL R18, R11, R18, !P2 ;  /* 0x000000120b127207 */ /* 0x000fe40005000000 */
[----:B------:R-:W-:Y:S02]  /*0960*/  ISETP.NE.AND P0, PT, R5, 0x3, PT ;  /* 0x000000030500780c */ /* 0x000fe40003f05270 */
[----:B------:R-:W-:Y:S01]  /*0970*/  SEL R11, R11, R24, !P2 ;  /* 0x000000180b0b7207 */ /* 0x000fe20005000000 */
[----:B------:R-:W-:Y:S01]  /*0980*/  IMAD R14, R17, R14, R18 ;  /* 0x0000000e110e7224 */ /* 0x000fe200078e0212 */
[----:B------:R-:W-:-:S02]  /*0990*/  @!P1 LOP3.LUT R22, RZ, R2, RZ, 0x33, !PT ;  /* 0x00000002ff169212 */ /* 0x000fc400078e33ff */
[----:B------:R-:W-:Y:S02]  /*09a0*/  ISETP.GE.U32.AND P1, PT, R20, 0x3, PT ;  /* 0x000000031400780c */ /* 0x000fe40003f26070 */
[----:B------:R-:W-:-:S05]  /*09b0*/  IADD3 R11, PT, PT, R14, R4, -R11 ;  /* 0x000000040e0b7210 */ /* 0x000fca0007ffe80b */
[----:B------:R-:W-:-:S04]  /*09c0*/  IMAD R11, R11, R2, R22 ;  /* 0x000000020b0b7224 */ /* 0x000fc800078e0216 */
[----:B-1----:R-:W-:Y:S01]  /*09d0*/  IMAD.WIDE R8, R11, 0x4, R8 ;  /* 0x000000040b087825 */ /* 0x002fe200078e0208 */
[----:B--2---:R-:W-:Y:S06]  /*09e0*/  @!P0 BRA `(.L_x_2) ;  /* 0x0000000000248947 */ /* 0x004fec0003800000 */
[----:B------:R-:W2:Y:S01]  /*09f0*/  LDG.E R5, desc[UR4][R6.64] ;  /* 0x0000000406057981 */ /* 0x000ea2000c1e1900 */
[----:B------:R-:W-:-:S05]  /*0a00*/  VIADD R2, R20, 0x1 ;  /* 0x0000000114027836 */ /* 0x000fca0000000000 */
[----:B------:R-:W-:-:S05]  /*0a10*/  LOP3.LUT R2, R2, 0x3, RZ, 0xc0, !PT ;  /* 0x0000000302027812 */ /* 0x000fca00078ec0ff */
[----:B------:R-:W-:Y:S01]  /*0a20*/  IMAD.MOV R2, RZ, RZ, -R2 ;  /* 0x000000ffff027224 */ /* 0x000fe200078e0a02 */
[----:B--2---:R0:W-:Y:S06]  /*0a30*/  STG.E desc[UR4][R8.64], R5 ;  /* 0x0000000508007986 */ /* 0x0041ec000c101904 */
.L_x_3:
[----:B------:R-:W-:Y:S01]  /*0a40*/  IADD3 R2, PT, PT, R2, 0x1, RZ ;  /* 0x0000000102027810 */ /* 0x000fe20007ffe0ff */
[----:B------:R-:W-:-:S03]  /*0a50*/  IMAD.IADD R3, R0, 0x1, R3 ;  /* 0x0000000100037824 */ /* 0x000fc600078e0203 */
[----:B------:R-:W-:-:S13]  /*0a60*/  ISETP.NE.AND P0, PT, R2, RZ, PT ;  /* 0x000000ff0200720c */ /* 0x000fda0003f05270 */
[----:B------:R-:W-:Y:S05]  /*0a70*/  @P0 BRA `(.L_x_3) ;  /* 0xfffffffc00f00947 */ /* 0x000fea000383ffff */
.L_x_2:
[----:B------:R-:W-:Y:S05]  /*0a80*/  BSYNC.RECONVERGENT B0 ;  /* 0x0000000000007941 */ /* 0x000fea0003800200 */
.L_x_1:
[----:B------:R-:W-:Y:S05]  /*0a90*/  @!P1 EXIT ;  /* 0x000000000000994d */ /* 0x000fea0003800000 */
[----:B0-----:R0:W5:Y:S02]  /*0aa0*/  LDG.E R5, desc[UR4][R6.64] ;  /* 0x0000000406057981 */ /* 0x001164000c1e1900 */
.L_x_4:
[----:B-1---5:R1:W-:Y:S04]  /*0ab0*/  STG.E desc[UR4][R8.64], R5 ;  /* 0x0000000508007986 */ /* 0x0223e8000c101904 */
[----:B-1----:R-:W2:Y:S01]  /*0ac0*/  LDG.E R5, desc[UR4][R6.64] ;  /* 0x0000000406057981 */ /* 0x002ea2000c1e1900 */
[----:B------:R-:W-:-:S04]  /*0ad0*/  LEA R3, R0, R3, 0x2 ;  /* 0x0000000300037211 */ /* 0x000fc800078e10ff */
[----:B------:R-:W-:Y:S01]  /*0ae0*/  ISETP.GE.AND P0, PT, R3, UR6, PT ;  /* 0x0000000603007c0c */ /* 0x000fe2000bf06270 */
[----:B--2---:R1:W-:-:S12]  /*0af0*/  STG.E desc[UR4][R8.64], R5 ;  /* 0x0000000508007986 */ /* 0x0043d8000c101904 */
[----:B------:R-:W-:Y:S05]  /*0b00*/  @!P0 BRA `(.L_x_4) ;  /* 0xfffffffc00e88947 */ /* 0x000fea000383ffff */
[----:B------:R-:W-:Y:S05]  /*0b10*/  EXIT ;  /* 0x000000000000794d */ /* 0x000fea0003800000 */
.L_x_5:
        /* <DEDUP_REMOVED lines=14> */
.L_x_7:


//--------------------- .nv.shared.reserved.0     --------------------------
	.section	.nv.shared.reserved.0,"aw",@nobits
	.weak		__nv_reservedSMEM_offset_0_alias
	.size		__nv_reservedSMEM_offset_0_alias, 0, 64
	.other		__nv_reservedSMEM_offset_0_alias,@"STO_CUDA_RESERVED_SHARED STV_DEFAULT"
__nv_reservedSMEM_offset_0_alias:
	.zero		0
	.zero		64


//--------------------- .nv.constant0._Z18nchw_to_nhwc_naivePfS_iiiii --------------------------
	.section	.nv.constant0._Z18nchw_to_nhwc_naivePfS_iiiii,"a",@progbits
	.sectionflags	@""
	.align	4
.nv.constant0._Z18nchw_to_nhwc_naivePfS_iiiii:
	.zero		932


//--------------------- .nv.constant0._Z12nchw_to_nhwcPfS_iiiii --------------------------
	.section	.nv.constant0._Z12nchw_to_nhwcPfS_iiiii,"a",@progbits
	.sectionflags	@""
	.align	4
.nv.constant0._Z12nchw_to_nhwcPfS_iiiii:
	.zero		932


//--------------------- SYMBOLS --------------------------

	.type		.nv.reservedSmem.offset0,@object
	.size		.nv.reservedSmem.offset0,0x4
